//
// Generated by NVIDIA NVVM Compiler
//
// Compiler Build ID: CL-36424714
// Cuda compilation tools, release 13.0, V13.0.88
// Based on NVVM 20.0.0
//

.version 9.0
.target sm_100
.address_size 64

	// .globl	_Z12_fillUniformPfjjjff

.visible .entry _Z12_fillUniformPfjjjff(
	.param .u64 .ptr .align 1 _Z12_fillUniformPfjjjff_param_0,
	.param .u32 _Z12_fillUniformPfjjjff_param_1,
	.param .u32 _Z12_fillUniformPfjjjff_param_2,
	.param .u32 _Z12_fillUniformPfjjjff_param_3,
	.param .f32 _Z12_fillUniformPfjjjff_param_4,
	.param .f32 _Z12_fillUniformPfjjjff_param_5
)
{
	.reg .pred 	%p<2>;
	.reg .b32 	%r<16>;
	.reg .b32 	%f<7>;
	.reg .b64 	%rd<5>;

	ld.param.u64 	%rd1, [_Z12_fillUniformPfjjjff_param_0];
	ld.param.u32 	%r4, [_Z12_fillUniformPfjjjff_param_1];
	ld.param.u32 	%r2, [_Z12_fillUniformPfjjjff_param_2];
	ld.param.u32 	%r3, [_Z12_fillUniformPfjjjff_param_3];
	ld.param.f32 	%f1, [_Z12_fillUniformPfjjjff_param_4];
	ld.param.f32 	%f2, [_Z12_fillUniformPfjjjff_param_5];
	mov.u32 	%r5, %ctaid.x;
	mov.u32 	%r6, %ntid.x;
	mov.u32 	%r7, %tid.x;
	mad.lo.s32 	%r1, %r5, %r6, %r7;
	setp.ge.u32 	%p1, %r1, %r4;
	@%p1 bra 	$L__BB0_2;
	cvta.to.global.u64 	%rd2, %rd1;
	xor.b32  	%r8, %r2, %r1;
	mul.lo.s32 	%r9, %r8, 1268890439;
	xor.b32  	%r10, %r9, %r1;
	xor.b32  	%r11, %r10, %r3;
	mul.lo.s32 	%r12, %r11, -1209283719;
	xor.b32  	%r13, %r12, %r10;
	shl.b32 	%r14, %r13, 5;
	xor.b32  	%r15, %r14, %r13;
	cvt.rn.f32.u32 	%f3, %r15;
	mul.f32 	%f4, %f3, 0f2F800000;
	sub.f32 	%f5, %f2, %f1;
	fma.rn.f32 	%f6, %f5, %f4, %f1;
	mul.wide.u32 	%rd3, %r1, 4;
	add.s64 	%rd4, %rd2, %rd3;
	st.global.f32 	[%rd4], %f6;
$L__BB0_2:
	ret;

}
	// .globl	_Z12_reluForwardPfj
.visible .entry _Z12_reluForwardPfj(
	.param .u64 .ptr .align 1 _Z12_reluForwardPfj_param_0,
	.param .u32 _Z12_reluForwardPfj_param_1
)
{
	.reg .pred 	%p<2>;
	.reg .b32 	%r<6>;
	.reg .b32 	%f<3>;
	.reg .b64 	%rd<5>;

	ld.param.u64 	%rd1, [_Z12_reluForwardPfj_param_0];
	ld.param.u32 	%r2, [_Z12_reluForwardPfj_param_1];
	mov.u32 	%r3, %ctaid.x;
	mov.u32 	%r4, %ntid.x;
	mov.u32 	%r5, %tid.x;
	mad.lo.s32 	%r1, %r3, %r4, %r5;
	setp.ge.u32 	%p1, %r1, %r2;
	@%p1 bra 	$L__BB1_2;
	cvta.to.global.u64 	%rd2, %rd1;
	mul.wide.u32 	%rd3, %r1, 4;
	add.s64 	%rd4, %rd2, %rd3;
	ld.global.f32 	%f1, [%rd4];
	max.f32 	%f2, %f1, 0f00000000;
	st.global.f32 	[%rd4], %f2;
$L__BB1_2:
	ret;

}
	// .globl	_Z13_reluBackwardPfS_j
.visible .entry _Z13_reluBackwardPfS_j(
	.param .u64 .ptr .align 1 _Z13_reluBackwardPfS_j_param_0,
	.param .u64 .ptr .align 1 _Z13_reluBackwardPfS_j_param_1,
	.param .u32 _Z13_reluBackwardPfS_j_param_2
)
{
	.reg .pred 	%p<3>;
	.reg .b32 	%r<6>;
	.reg .b32 	%f<6>;
	.reg .b64 	%rd<8>;

	ld.param.u64 	%rd2, [_Z13_reluBackwardPfS_j_param_0];
	ld.param.u64 	%rd3, [_Z13_reluBackwardPfS_j_param_1];
	ld.param.u32 	%r2, [_Z13_reluBackwardPfS_j_param_2];
	mov.u32 	%r3, %ctaid.x;
	mov.u32 	%r4, %ntid.x;
	mov.u32 	%r5, %tid.x;
	mad.lo.s32 	%r1, %r3, %r4, %r5;
	setp.ge.u32 	%p1, %r1, %r2;
	@%p1 bra 	$L__BB2_4;
	cvta.to.global.u64 	%rd4, %rd3;
	cvta.to.global.u64 	%rd5, %rd2;
	mul.wide.u32 	%rd6, %r1, 4;
	add.s64 	%rd7, %rd5, %rd6;
	ld.global.f32 	%f4, [%rd7];
	setp.leu.f32 	%p2, %f4, 0f00000000;
	add.s64 	%rd1, %rd4, %rd6;
	mov.f32 	%f5, 0f00000000;
	@%p2 bra 	$L__BB2_3;
	ld.global.f32 	%f5, [%rd1];
$L__BB2_3:
	st.global.f32 	[%rd1], %f5;
$L__BB2_4:
	ret;

}
	// .globl	_Z21_integratedAdamUpdatePfS_S_S_fffj
.visible .entry _Z21_integratedAdamUpdatePfS_S_S_fffj(
	.param .u64 .ptr .align 1 _Z21_integratedAdamUpdatePfS_S_S_fffj_param_0,
	.param .u64 .ptr .align 1 _Z21_integratedAdamUpdatePfS_S_S_fffj_param_1,
	.param .u64 .ptr .align 1 _Z21_integratedAdamUpdatePfS_S_S_fffj_param_2,
	.param .u64 .ptr .align 1 _Z21_integratedAdamUpdatePfS_S_S_fffj_param_3,
	.param .f32 _Z21_integratedAdamUpdatePfS_S_S_fffj_param_4,
	.param .f32 _Z21_integratedAdamUpdatePfS_S_S_fffj_param_5,
	.param .f32 _Z21_integratedAdamUpdatePfS_S_S_fffj_param_6,
	.param .u32 _Z21_integratedAdamUpdatePfS_S_S_fffj_param_7
)
{
	.reg .pred 	%p<2>;
	.reg .b32 	%r<6>;
	.reg .b32 	%f<12>;
	.reg .b64 	%rd<14>;

	ld.param.u64 	%rd1, [_Z21_integratedAdamUpdatePfS_S_S_fffj_param_0];
	ld.param.u64 	%rd2, [_Z21_integratedAdamUpdatePfS_S_S_fffj_param_1];
	ld.param.u64 	%rd3, [_Z21_integratedAdamUpdatePfS_S_S_fffj_param_2];
	ld.param.u64 	%rd4, [_Z21_integratedAdamUpdatePfS_S_S_fffj_param_3];
	ld.param.f32 	%f1, [_Z21_integratedAdamUpdatePfS_S_S_fffj_param_6];
	ld.param.u32 	%r2, [_Z21_integratedAdamUpdatePfS_S_S_fffj_param_7];
	mov.u32 	%r3, %ctaid.x;
	mov.u32 	%r4, %ntid.x;
	mov.u32 	%r5, %tid.x;
	mad.lo.s32 	%r1, %r3, %r4, %r5;
	setp.ge.u32 	%p1, %r1, %r2;
	@%p1 bra 	$L__BB3_2;
	cvta.to.global.u64 	%rd5, %rd2;
	cvta.to.global.u64 	%rd6, %rd3;
	cvta.to.global.u64 	%rd7, %rd4;
	cvta.to.global.u64 	%rd8, %rd1;
	mul.wide.u32 	%rd9, %r1, 4;
	add.s64 	%rd10, %rd5, %rd9;
	ld.global.f32 	%f2, [%rd10];
	add.s64 	%rd11, %rd6, %rd9;
	ld.global.f32 	%f3, [%rd11];
	mul.f32 	%f4, %f3, 0f3F666666;
	fma.rn.f32 	%f5, %f2, 0f3DCCCCD0, %f4;
	add.s64 	%rd12, %rd7, %rd9;
	ld.global.f32 	%f6, [%rd12];
	mul.f32 	%f7, %f6, 0f3F7FBE77;
	mul.f32 	%f8, %f2, 0f3A831200;
	fma.rn.f32 	%f9, %f2, %f8, %f7;
	st.global.f32 	[%rd11], %f5;
	st.global.f32 	[%rd12], %f9;
	add.s64 	%rd13, %rd8, %rd9;
	ld.global.f32 	%f10, [%rd13];
	fma.rn.f32 	%f11, %f1, %f2, %f10;
	st.global.f32 	[%rd13], %f11;
$L__BB3_2:
	ret;

}


// ===== COMPILED SASS (sm_100) =====

	.target	sm_100

	.elftype	@"ET_EXEC"


//--------------------- .note.nv.tkinfo           --------------------------
	.section	.note.nv.tkinfo,"",@"SHT_NOTE"
	.sectionflags	@"SHF_NOTE_NV_TKINFO"
	.tkinfo
        /*0018*/ 	.word	0x00000002
        /*0030*/ 	.string	""
        /*0030*/ 	.string	"ptxas"
        /*0030*/ 	.string	"Cuda compilation tools, release 13.0, V13.0.88"
        /*0030*/ 	.string	"Build cuda_13.0.r13.0/compiler.36424714_0"
        /*0030*/ 	.string	"-arch sm_100 -m 64 "



//--------------------- .note.nv.cuinfo           --------------------------
	.section	.note.nv.cuinfo,"",@"SHT_NOTE"
	.sectionflags	@"SHF_NOTE_NV_CUINFO"
        /*0018*/ 	.short	0x0002
        /*001a*/ 	.short	0x0064
        /*001c*/ 	.short	0x0082
	.zero		2


//--------------------- .nv.info                  --------------------------
	.section	.nv.info,"",@"SHT_CUDA_INFO"
	.align	4


	//----- nvinfo : EIATTR_REGCOUNT
	.align		4
        /*0000*/ 	.byte	0x04, 0x2f
        /*0002*/ 	.short	(.L_1 - .L_0)
	.align		4
.L_0:
        /*0004*/ 	.word	index@(_Z12_fillUniformPfjjjff)
        /*0008*/ 	.word	0x0000000a


	//----- nvinfo : EIATTR_FRAME_SIZE
	.align		4
.L_1:
        /*000c*/ 	.byte	0x04, 0x11
        /*000e*/ 	.short	(.L_3 - .L_2)
	.align		4
.L_2:
        /*0010*/ 	.word	index@(_Z12_fillUniformPfjjjff)
        /*0014*/ 	.word	0x00000000


	//----- nvinfo : EIATTR_REGCOUNT
	.align		4
.L_3:
        /*0018*/ 	.byte	0x04, 0x2f
        /*001a*/ 	.short	(.L_5 - .L_4)
	.align		4
.L_4:
        /*001c*/ 	.word	index@(_Z12_reluForwardPfj)
        /*0020*/ 	.word	0x00000008


	//----- nvinfo : EIATTR_FRAME_SIZE
	.align		4
.L_5:
        /*0024*/ 	.byte	0x04, 0x11
        /*0026*/ 	.short	(.L_7 - .L_6)
	.align		4
.L_6:
        /*0028*/ 	.word	index@(_Z12_reluForwardPfj)
        /*002c*/ 	.word	0x00000000


	//----- nvinfo : EIATTR_REGCOUNT
	.align		4
.L_7:
        /*0030*/ 	.byte	0x04, 0x2f
        /*0032*/ 	.short	(.L_9 - .L_8)
	.align		4
.L_8:
        /*0034*/ 	.word	index@(_Z13_reluBackwardPfS_j)
        /*0038*/ 	.word	0x0000000c


	//----- nvinfo : EIATTR_FRAME_SIZE
	.align		4
.L_9:
        /*003c*/ 	.byte	0x04, 0x11
        /*003e*/ 	.short	(.L_11 - .L_10)
	.align		4
.L_10:
        /*0040*/ 	.word	index@(_Z13_reluBackwardPfS_j)
        /*0044*/ 	.word	0x00000000


	//----- nvinfo : EIATTR_REGCOUNT
	.align		4
.L_11:
        /*0048*/ 	.byte	0x04, 0x2f
        /*004a*/ 	.short	(.L_13 - .L_12)
	.align		4
.L_12:
        /*004c*/ 	.word	index@(_Z21_integratedAdamUpdatePfS_S_S_fffj)
        /*0050*/ 	.word	0x00000012


	//----- nvinfo : EIATTR_FRAME_SIZE
	.align		4
.L_13:
        /*0054*/ 	.byte	0x04, 0x11
        /*0056*/ 	.short	(.L_15 - .L_14)
	.align		4
.L_14:
        /*0058*/ 	.word	index@(_Z21_integratedAdamUpdatePfS_S_S_fffj)
        /*005c*/ 	.word	0x00000000


	//----- nvinfo : EIATTR_MIN_STACK_SIZE
	.align		4
.L_15:
        /*0060*/ 	.byte	0x04, 0x12
        /*0062*/ 	.short	(.L_17 - .L_16)
	.align		4
.L_16:
        /*0064*/ 	.word	index@(_Z21_integratedAdamUpdatePfS_S_S_fffj)
        /*0068*/ 	.word	0x00000000


	//----- nvinfo : EIATTR_MIN_STACK_SIZE
	.align		4
.L_17:
        /*006c*/ 	.byte	0x04, 0x12
        /*006e*/ 	.short	(.L_19 - .L_18)
	.align		4
.L_18:
        /*0070*/ 	.word	index@(_Z13_reluBackwardPfS_j)
        /*0074*/ 	.word	0x00000000


	//----- nvinfo : EIATTR_MIN_STACK_SIZE
	.align		4
.L_19:
        /*0078*/ 	.byte	0x04, 0x12
        /*007a*/ 	.short	(.L_21 - .L_20)
	.align		4
.L_20:
        /*007c*/ 	.word	index@(_Z12_reluForwardPfj)
        /*0080*/ 	.word	0x00000000


	//----- nvinfo : EIATTR_MIN_STACK_SIZE
	.align		4
.L_21:
        /*0084*/ 	.byte	0x04, 0x12
        /*0086*/ 	.short	(.L_23 - .L_22)
	.align		4
.L_22:
        /*0088*/ 	.word	index@(_Z12_fillUniformPfjjjff)
        /*008c*/ 	.word	0x00000000
.L_23:


//--------------------- .nv.compat                --------------------------
	.section	.nv.compat,"",@"SHT_CUDA_COMPAT_INFO"
	.align	4
        /*0000*/ 	.byte	0x02, 0x09, 0x00, 0x00, 0x02, 0x02, 0x01, 0x00, 0x02, 0x05, 0x05, 0x00, 0x03, 0x07, 0x01, 0x01
        /*0010*/ 	.byte	0x02, 0x03, 0x00, 0x00, 0x02, 0x06, 0x01, 0x00, 0x04, 0x0b, 0x08, 0x00, 0x09, 0x00, 0x00, 0x00
        /*0020*/ 	.byte	0x00, 0x00, 0x00, 0x00


//--------------------- .nv.info._Z21_integratedAdamUpdatePfS_S_S_fffj --------------------------
	.section	.nv.info._Z21_integratedAdamUpdatePfS_S_S_fffj,"",@"SHT_CUDA_INFO"
	.sectionflags	@""
	.align	4


	//----- nvinfo : EIATTR_CUDA_API_VERSION
	.align		4
        /*0000*/ 	.byte	0x04, 0x37
        /*0002*/ 	.short	(.L_25 - .L_24)
.L_24:
        /*0004*/ 	.word	0x00000082


	//----- nvinfo : EIATTR_KPARAM_INFO
	.align		4
.L_25:
        /*0008*/ 	.byte	0x04, 0x17
        /*000a*/ 	.short	(.L_27 - .L_26)
.L_26:
        /*000c*/ 	.word	0x00000000
        /*0010*/ 	.short	0x0007
        /*0012*/ 	.short	0x002c
        /*0014*/ 	.byte	0x00, 0xf0, 0x11, 0x00


	//----- nvinfo : EIATTR_KPARAM_INFO
	.align		4
.L_27:
        /*0018*/ 	.byte	0x04, 0x17
        /*001a*/ 	.short	(.L_29 - .L_28)
.L_28:
        /*001c*/ 	.word	0x00000000
        /*0020*/ 	.short	0x0006
        /*0022*/ 	.short	0x0028
        /*0024*/ 	.byte	0x00, 0xf0, 0x11, 0x00


	//----- nvinfo : EIATTR_KPARAM_INFO
	.align		4
.L_29:
        /*0028*/ 	.byte	0x04, 0x17
        /*002a*/ 	.short	(.L_31 - .L_30)
.L_30:
        /*002c*/ 	.word	0x00000000
        /*0030*/ 	.short	0x0005
        /*0032*/ 	.short	0x0024
        /*0034*/ 	.byte	0x00, 0xf0, 0x11, 0x00


	//----- nvinfo : EIATTR_KPARAM_INFO
	.align		4
.L_31:
        /*0038*/ 	.byte	0x04, 0x17
        /*003a*/ 	.short	(.L_33 - .L_32)
.L_32:
        /*003c*/ 	.word	0x00000000
        /*0040*/ 	.short	0x0004
        /*0042*/ 	.short	0x0020
        /*0044*/ 	.byte	0x00, 0xf0, 0x11, 0x00


	//----- nvinfo : EIATTR_KPARAM_INFO
	.align		4
.L_33:
        /*0048*/ 	.byte	0x04, 0x17
        /*004a*/ 	.short	(.L_35 - .L_34)
.L_34:
        /*004c*/ 	.word	0x00000000
        /*0050*/ 	.short	0x0003
        /*0052*/ 	.short	0x0018
        /*0054*/ 	.byte	0x00, 0xf5, 0x21, 0x00


	//----- nvinfo : EIATTR_KPARAM_INFO
	.align		4
.L_35:
        /*0058*/ 	.byte	0x04, 0x17
        /*005a*/ 	.short	(.L_37 - .L_36)
.L_36:
        /*005c*/ 	.word	0x00000000
        /*0060*/ 	.short	0x0002
        /*0062*/ 	.short	0x0010
        /*0064*/ 	.byte	0x00, 0xf5, 0x21, 0x00


	//----- nvinfo : EIATTR_KPARAM_INFO
	.align		4
.L_37:
        /*0068*/ 	.byte	0x04, 0x17
        /*006a*/ 	.short	(.L_39 - .L_38)
.L_38:
        /*006c*/ 	.word	0x00000000
        /*0070*/ 	.short	0x0001
        /*0072*/ 	.short	0x0008
        /*0074*/ 	.byte	0x00, 0xf5, 0x21, 0x00


	//----- nvinfo : EIATTR_KPARAM_INFO
	.align		4
.L_39:
        /*0078*/ 	.byte	0x04, 0x17
        /*007a*/ 	.short	(.L_41 - .L_40)
.L_40:
        /*007c*/ 	.word	0x00000000
        /*0080*/ 	.short	0x0000
        /*0082*/ 	.short	0x0000
        /*0084*/ 	.byte	0x00, 0xf5, 0x21, 0x00


	//----- nvinfo : EIATTR_SPARSE_MMA_MASK
	.align		4
.L_41:
        /*0088*/ 	.byte	0x03, 0x50
        /*008a*/ 	.short	0x0000


	//----- nvinfo : EIATTR_MAXREG_COUNT
	.align		4
        /*008c*/ 	.byte	0x03, 0x1b
        /*008e*/ 	.short	0x00ff


	//----- nvinfo : EIATTR_MERCURY_ISA_VERSION
	.align		4
        /*0090*/ 	.byte	0x03, 0x5f
        /*0092*/ 	.short	0x0101


	//----- nvinfo : EIATTR_VRC_CTA_INIT_COUNT
	.align		4
        /*0094*/ 	.byte	0x02, 0x4a
	.zero		1
	.zero		1


	//----- nvinfo : EIATTR_EXIT_INSTR_OFFSETS
	.align		4
        /*0098*/ 	.byte	0x04, 0x1c
        /*009a*/ 	.short	(.L_43 - .L_42)


	//   ....[0]....
.L_42:
        /*009c*/ 	.word	0x00000070


	//   ....[1]....
        /*00a0*/ 	.word	0x000001f0


	//----- nvinfo : EIATTR_CBANK_PARAM_SIZE
	.align		4
.L_43:
        /*00a4*/ 	.byte	0x03, 0x19
        /*00a6*/ 	.short	0x0030


	//----- nvinfo : EIATTR_PARAM_CBANK
	.align		4
        /*00a8*/ 	.byte	0x04, 0x0a
        /*00aa*/ 	.short	(.L_45 - .L_44)
	.align		4
.L_44:
        /*00ac*/ 	.word	index@(.nv.constant0._Z21_integratedAdamUpdatePfS_S_S_fffj)
        /*00b0*/ 	.short	0x0380
        /*00b2*/ 	.short	0x0030


	//----- nvinfo : EIATTR_SW_WAR
	.align		4
.L_45:
        /*00b4*/ 	.byte	0x04, 0x36
        /*00b6*/ 	.short	(.L_47 - .L_46)
.L_46:
        /*00b8*/ 	.word	0x00000008
.L_47:


//--------------------- .nv.info._Z13_reluBackwardPfS_j --------------------------
	.section	.nv.info._Z13_reluBackwardPfS_j,"",@"SHT_CUDA_INFO"
	.sectionflags	@""
	.align	4


	//----- nvinfo : EIATTR_CUDA_API_VERSION
	.align		4
        /*0000*/ 	.byte	0x04, 0x37
        /*0002*/ 	.short	(.L_49 - .L_48)
.L_48:
        /*0004*/ 	.word	0x00000082


	//----- nvinfo : EIATTR_KPARAM_INFO
	.align		4
.L_49:
        /*0008*/ 	.byte	0x04, 0x17
        /*000a*/ 	.short	(.L_51 - .L_50)
.L_50:
        /*000c*/ 	.word	0x00000000
        /*0010*/ 	.short	0x0002
        /*0012*/ 	.short	0x0010
        /*0014*/ 	.byte	0x00, 0xf0, 0x11, 0x00


	//----- nvinfo : EIATTR_KPARAM_INFO
	.align		4
.L_51:
        /*0018*/ 	.byte	0x04, 0x17
        /*001a*/ 	.short	(.L_53 - .L_52)
.L_52:
        /*001c*/ 	.word	0x00000000
        /*0020*/ 	.short	0x0001
        /*0022*/ 	.short	0x0008
        /*0024*/ 	.byte	0x00, 0xf5, 0x21, 0x00


	//----- nvinfo : EIATTR_KPARAM_INFO
	.align		4
.L_53:
        /*0028*/ 	.byte	0x04, 0x17
        /*002a*/ 	.short	(.L_55 - .L_54)
.L_54:
        /*002c*/ 	.word	0x00000000
        /*0030*/ 	.short	0x0000
        /*0032*/ 	.short	0x0000
        /*0034*/ 	.byte	0x00, 0xf5, 0x21, 0x00


	//----- nvinfo : EIATTR_SPARSE_MMA_MASK
	.align		4
.L_55:
        /*0038*/ 	.byte	0x03, 0x50
        /*003a*/ 	.short	0x0000


	//----- nvinfo : EIATTR_MAXREG_COUNT
	.align		4
        /*003c*/ 	.byte	0x03, 0x1b
        /*003e*/ 	.short	0x00ff


	//----- nvinfo : EIATTR_MERCURY_ISA_VERSION
	.align		4
        /*0040*/ 	.byte	0x03, 0x5f
        /*0042*/ 	.short	0x0101


	//----- nvinfo : EIATTR_VRC_CTA_INIT_COUNT
	.align		4
        /*0044*/ 	.byte	0x02, 0x4a
	.zero		1
	.zero		1


	//----- nvinfo : EIATTR_EXIT_INSTR_OFFSETS
	.align		4
        /*0048*/ 	.byte	0x04, 0x1c
        /*004a*/ 	.short	(.L_57 - .L_56)


	//   ....[0]....
.L_56:
        /*004c*/ 	.word	0x00000070


	//   ....[1]....
        /*0050*/ 	.word	0x00000150


	//----- nvinfo : EIATTR_CRS_STACK_SIZE
	.align		4
.L_57:
        /*0054*/ 	.byte	0x04, 0x1e
        /*0056*/ 	.short	(.L_59 - .L_58)
.L_58:
        /*0058*/ 	.word	0x00000000


	//----- nvinfo : EIATTR_CBANK_PARAM_SIZE
	.align		4
.L_59:
        /*005c*/ 	.byte	0x03, 0x19
        /*005e*/ 	.short	0x0014


	//----- nvinfo : EIATTR_PARAM_CBANK
	.align		4
        /*0060*/ 	.byte	0x04, 0x0a
        /*0062*/ 	.short	(.L_61 - .L_60)
	.align		4
.L_60:
        /*0064*/ 	.word	index@(.nv.constant0._Z13_reluBackwardPfS_j)
        /*0068*/ 	.short	0x0380
        /*006a*/ 	.short	0x0014


	//----- nvinfo : EIATTR_SW_WAR
	.align		4
.L_61:
        /*006c*/ 	.byte	0x04, 0x36
        /*006e*/ 	.short	(.L_63 - .L_62)
.L_62:
        /*0070*/ 	.word	0x00000008
.L_63:


//--------------------- .nv.info._Z12_reluForwardPfj --------------------------
	.section	.nv.info._Z12_reluForwardPfj,"",@"SHT_CUDA_INFO"
	.sectionflags	@""
	.align	4


	//----- nvinfo : EIATTR_CUDA_API_VERSION
	.align		4
        /*0000*/ 	.byte	0x04, 0x37
        /*0002*/ 	.short	(.L_65 - .L_64)
.L_64:
        /*0004*/ 	.word	0x00000082


	//----- nvinfo : EIATTR_KPARAM_INFO
	.align		4
.L_65:
        /*0008*/ 	.byte	0x04, 0x17
        /*000a*/ 	.short	(.L_67 - .L_66)
.L_66:
        /*000c*/ 	.word	0x00000000
        /*0010*/ 	.short	0x0001
        /*0012*/ 	.short	0x0008
        /*0014*/ 	.byte	0x00, 0xf0, 0x11, 0x00


	//----- nvinfo : EIATTR_KPARAM_INFO
	.align		4
.L_67:
        /*0018*/ 	.byte	0x04, 0x17
        /*001a*/ 	.short	(.L_69 - .L_68)
.L_68:
        /*001c*/ 	.word	0x00000000
        /*0020*/ 	.short	0x0000
        /*0022*/ 	.short	0x0000
        /*0024*/ 	.byte	0x00, 0xf5, 0x21, 0x00


	//----- nvinfo : EIATTR_SPARSE_MMA_MASK
	.align		4
.L_69:
        /*0028*/ 	.byte	0x03, 0x50
        /*002a*/ 	.short	0x0000


	//----- nvinfo : EIATTR_MAXREG_COUNT
	.align		4
        /*002c*/ 	.byte	0x03, 0x1b
        /*002e*/ 	.short	0x00ff


	//----- nvinfo : EIATTR_MERCURY_ISA_VERSION
	.align		4
        /*0030*/ 	.byte	0x03, 0x5f
        /*0032*/ 	.short	0x0101


	//----- nvinfo : EIATTR_VRC_CTA_INIT_COUNT
	.align		4
        /*0034*/ 	.byte	0x02, 0x4a
	.zero		1
	.zero		1


	//----- nvinfo : EIATTR_EXIT_INSTR_OFFSETS
	.align		4
        /*0038*/ 	.byte	0x04, 0x1c
        /*003a*/ 	.short	(.L_71 - .L_70)


	//   ....[0]....
.L_70:
        /*003c*/ 	.word	0x00000070


	//   ....[1]....
        /*0040*/ 	.word	0x000000e0


	//----- nvinfo : EIATTR_CBANK_PARAM_SIZE
	.align		4
.L_71:
        /*0044*/ 	.byte	0x03, 0x19
        /*0046*/ 	.short	0x000c


	//----- nvinfo : EIATTR_PARAM_CBANK
	.align		4
        /*0048*/ 	.byte	0x04, 0x0a
        /*004a*/ 	.short	(.L_73 - .L_72)
	.align		4
.L_72:
        /*004c*/ 	.word	index@(.nv.constant0._Z12_reluForwardPfj)
        /*0050*/ 	.short	0x0380
        /*0052*/ 	.short	0x000c


	//----- nvinfo : EIATTR_SW_WAR
	.align		4
.L_73:
        /*0054*/ 	.byte	0x04, 0x36
        /*0056*/ 	.short	(.L_75 - .L_74)
.L_74:
        /*0058*/ 	.word	0x00000008
.L_75:


//--------------------- .nv.info._Z12_fillUniformPfjjjff --------------------------
	.section	.nv.info._Z12_fillUniformPfjjjff,"",@"SHT_CUDA_INFO"
	.sectionflags	@""
	.align	4


	//----- nvinfo : EIATTR_CUDA_API_VERSION
	.align		4
        /*0000*/ 	.byte	0x04, 0x37
        /*0002*/ 	.short	(.L_77 - .L_76)
.L_76:
        /*0004*/ 	.word	0x00000082


	//----- nvinfo : EIATTR_KPARAM_INFO
	.align		4
.L_77:
        /*0008*/ 	.byte	0x04, 0x17
        /*000a*/ 	.short	(.L_79 - .L_78)
.L_78:
        /*000c*/ 	.word	0x00000000
        /*0010*/ 	.short	0x0005
        /*0012*/ 	.short	0x0018
        /*0014*/ 	.byte	0x00, 0xf0, 0x11, 0x00


	//----- nvinfo : EIATTR_KPARAM_INFO
	.align		4
.L_79:
        /*0018*/ 	.byte	0x04, 0x17
        /*001a*/ 	.short	(.L_81 - .L_80)
.L_80:
        /*001c*/ 	.word	0x00000000
        /*0020*/ 	.short	0x0004
        /*0022*/ 	.short	0x0014
        /*0024*/ 	.byte	0x00, 0xf0, 0x11, 0x00


	//----- nvinfo : EIATTR_KPARAM_INFO
	.align		4
.L_81:
        /*0028*/ 	.byte	0x04, 0x17
        /*002a*/ 	.short	(.L_83 - .L_82)
.L_82:
        /*002c*/ 	.word	0x00000000
        /*0030*/ 	.short	0x0003
        /*0032*/ 	.short	0x0010
        /*0034*/ 	.byte	0x00, 0xf0, 0x11, 0x00


	//----- nvinfo : EIATTR_KPARAM_INFO
	.align		4
.L_83:
        /*0038*/ 	.byte	0x04, 0x17
        /*003a*/ 	.short	(.L_85 - .L_84)
.L_84:
        /*003c*/ 	.word	0x00000000
        /*0040*/ 	.short	0x0002
        /*0042*/ 	.short	0x000c
        /*0044*/ 	.byte	0x00, 0xf0, 0x11, 0x00


	//----- nvinfo : EIATTR_KPARAM_INFO
	.align		4
.L_85:
        /*0048*/ 	.byte	0x04, 0x17
        /*004a*/ 	.short	(.L_87 - .L_86)
.L_86:
        /*004c*/ 	.word	0x00000000
        /*0050*/ 	.short	0x0001
        /*0052*/ 	.short	0x0008
        /*0054*/ 	.byte	0x00, 0xf0, 0x11, 0x00


	//----- nvinfo : EIATTR_KPARAM_INFO
	.align		4
.L_87:
        /*0058*/ 	.byte	0x04, 0x17
        /*005a*/ 	.short	(.L_89 - .L_88)
.L_88:
        /*005c*/ 	.word	0x00000000
        /*0060*/ 	.short	0x0000
        /*0062*/ 	.short	0x0000
        /*0064*/ 	.byte	0x00, 0xf5, 0x21, 0x00


	//----- nvinfo : EIATTR_SPARSE_MMA_MASK
	.align		4
.L_89:
        /*0068*/ 	.byte	0x03, 0x50
        /*006a*/ 	.short	0x0000


	//----- nvinfo : EIATTR_MAXREG_COUNT
	.align		4
        /*006c*/ 	.byte	0x03, 0x1b
        /*006e*/ 	.short	0x00ff


	//----- nvinfo : EIATTR_MERCURY_ISA_VERSION
	.align		4
        /*0070*/ 	.byte	0x03, 0x5f
        /*0072*/ 	.short	0x0101


	//----- nvinfo : EIATTR_VRC_CTA_INIT_COUNT
	.align		4
        /*0074*/ 	.byte	0x02, 0x4a
	.zero		1
	.zero		1


	//----- nvinfo : EIATTR_EXIT_INSTR_OFFSETS
	.align		4
        /*0078*/ 	.byte	0x04, 0x1c
        /*007a*/ 	.short	(.L_91 - .L_90)


	//   ....[0]....
.L_90:
        /*007c*/ 	.word	0x00000070


	//   ....[1]....
        /*0080*/ 	.word	0x000001b0


	//----- nvinfo : EIATTR_CBANK_PARAM_SIZE
	.align		4
.L_91:
        /*0084*/ 	.byte	0x03, 0x19
        /*0086*/ 	.short	0x001c


	//----- nvinfo : EIATTR_PARAM_CBANK
	.align		4
        /*0088*/ 	.byte	0x04, 0x0a
        /*008a*/ 	.short	(.L_93 - .L_92)
	.align		4
.L_92:
        /*008c*/ 	.word	index@(.nv.constant0._Z12_fillUniformPfjjjff)
        /*0090*/ 	.short	0x0380
        /*0092*/ 	.short	0x001c


	//----- nvinfo : EIATTR_SW_WAR
	.align		4
.L_93:
        /*0094*/ 	.byte	0x04, 0x36
        /*0096*/ 	.short	(.L_95 - .L_94)
.L_94:
        /*0098*/ 	.word	0x00000008
.L_95:


//--------------------- .nv.callgraph             --------------------------
	.section	.nv.callgraph,"",@"SHT_CUDA_CALLGRAPH"
	.align	4
	.sectionentsize	8
	.align		4
        /*0000*/ 	.word	0x00000000
	.align		4
        /*0004*/ 	.word	0xffffffff
	.align		4
        /*0008*/ 	.word	0x00000000
	.align		4
        /*000c*/ 	.word	0xfffffffe
	.align		4
        /*0010*/ 	.word	0x00000000
	.align		4
        /*0014*/ 	.word	0xfffffffd
	.align		4
        /*0018*/ 	.word	0x00000000
	.align		4
        /*001c*/ 	.word	0xfffffffc


//--------------------- .text._Z21_integratedAdamUpdatePfS_S_S_fffj --------------------------
	.section	.text._Z21_integratedAdamUpdatePfS_S_S_fffj,"ax",@progbits
	.align	128
        .global         _Z21_integratedAdamUpdatePfS_S_S_fffj
        .type           _Z21_integratedAdamUpdatePfS_S_S_fffj,@function
        .size           _Z21_integratedAdamUpdatePfS_S_S_fffj,(.L_x_6 - _Z21_integratedAdamUpdatePfS_S_S_fffj)
        .other          _Z21_integratedAdamUpdatePfS_S_S_fffj,@"STO_CUDA_ENTRY STV_DEFAULT"
_Z21_integratedAdamUpdatePfS_S_S_fffj:
.text._Z21_integratedAdamUpdatePfS_S_S_fffj:
[----:B------:R-:W-:Y:S01]  /*0000*/  LDC R1, c[0x0][0x37c] ;  /* 0x0000df00ff017b82 */ /* 0x000fe20000000800 */
[----:B------:R-:W0:Y:S07]  /*0010*/  S2R R0, SR_TID.X ;  /* 0x0000000000007919 */ /* 0x000e2e0000002100 */
[----:B------:R-:W0:Y:S01]  /*0020*/  S2UR UR4, SR_CTAID.X ;  /* 0x00000000000479c3 */ /* 0x000e220000002500 */
[----:B------:R-:W1:Y:S07]  /*0030*/  LDCU UR5, c[0x0][0x3ac] ;  /* 0x00007580ff0577ac */ /* 0x000e6e0008000800 */
[----:B------:R-:W0:Y:S02]  /*0040*/  LDC R11, c[0x0][0x360] ;  /* 0x0000d800ff0b7b82 */ /* 0x000e240000000800 */
[----:B0-----:R-:W-:-:S05]  /*0050*/  IMAD R11, R11, UR4, R0 ;  /* 0x000000040b0b7c24 */ /* 0x001fca000f8e0200 */
[----:B-1----:R-:W-:-:S13]  /*0060*/  ISETP.GE.U32.AND P0, PT, R11, UR5, PT ;  /* 0x000000050b007c0c */ /* 0x002fda000bf06070 */
[----:B------:R-:W-:Y:S05]  /*0070*/  @P0 EXIT ;  /* 0x000000000000094d */ /* 0x000fea0003800000 */
[----:B------:R-:W0:Y:S01]  /*0080*/  LDC.64 R4, c[0x0][0x388] ;  /* 0x0000e200ff047b82 */ /* 0x000e220000000a00 */
[----:B------:R-:W1:Y:S01]  /*0090*/  LDCU.64 UR4, c[0x0][0x358] ;  /* 0x00006b00ff0477ac */ /* 0x000e620008000a00 */
[----:B------:R-:W2:Y:S06]  /*00a0*/  LDCU UR6, c[0x0][0x3a8] ;  /* 0x00007500ff0677ac */ /* 0x000eac0008000800 */
[----:B------:R-:W3:Y:S08]  /*00b0*/  LDC.64 R2, c[0x0][0x390] ;  /* 0x0000e400ff027b82 */ /* 0x000ef00000000a00 */
[----:B------:R-:W4:Y:S01]  /*00c0*/  LDC.64 R6, c[0x0][0x398] ;  /* 0x0000e600ff067b82 */ /* 0x000f220000000a00 */
[----:B0-----:R-:W-:-:S07]  /*00d0*/  IMAD.WIDE.U32 R4, R11, 0x4, R4 ;  /* 0x000000040b047825 */ /* 0x001fce00078e0004 */
[----:B------:R-:W0:Y:S01]  /*00e0*/  LDC.64 R8, c[0x0][0x380] ;  /* 0x0000e000ff087b82 */ /* 0x000e220000000a00 */
[----:B-1----:R-:W5:Y:S01]  /*00f0*/  LDG.E R4, desc[UR4][R4.64] ;  /* 0x0000000404047981 */ /* 0x002f62000c1e1900 */
[----:B---3--:R-:W-:-:S05]  /*0100*/  IMAD.WIDE.U32 R2, R11, 0x4, R2 ;  /* 0x000000040b027825 */ /* 0x008fca00078e0002 */
[----:B------:R-:W3:Y:S01]  /*0110*/  LDG.E R0, desc[UR4][R2.64] ;  /* 0x0000000402007981 */ /* 0x000ee2000c1e1900 */
[----:B----4-:R-:W-:-:S05]  /*0120*/  IMAD.WIDE.U32 R6, R11, 0x4, R6 ;  /* 0x000000040b067825 */ /* 0x010fca00078e0006 */
[----:B------:R-:W4:Y:S01]  /*0130*/  LDG.E R10, desc[UR4][R6.64] ;  /* 0x00000004060a7981 */ /* 0x000f22000c1e1900 */
[----:B0-----:R-:W-:-:S04]  /*0140*/  IMAD.WIDE.U32 R8, R11, 0x4, R8 ;  /* 0x000000040b087825 */ /* 0x001fc800078e0008 */
[----:B-----5:R-:W-:Y:S01]  /*0150*/  FMUL R12, R4, 0.00099998712539672851562 ;  /* 0x3a831200040c7820 */ /* 0x020fe20000400000 */
[----:B---3--:R-:W-:-:S04]  /*0160*/  FMUL R13, R0, 0.89999997615814208984 ;  /* 0x3f666666000d7820 */ /* 0x008fc80000400000 */
[----:B------:R-:W-:Y:S01]  /*0170*/  FFMA R13, R4, 0.10000002384185791016, R13 ;  /* 0x3dccccd0040d7823 */ /* 0x000fe2000000000d */
[----:B----4-:R-:W-:-:S04]  /*0180*/  FMUL R15, R10, 0.99900001287460327148 ;  /* 0x3f7fbe770a0f7820 */ /* 0x010fc80000400000 */
[C---:B------:R-:W-:Y:S01]  /*0190*/  FFMA R15, R4.reuse, R12, R15 ;  /* 0x0000000c040f7223 */ /* 0x040fe2000000000f */
[----:B------:R-:W-:Y:S04]  /*01a0*/  STG.E desc[UR4][R2.64], R13 ;  /* 0x0000000d02007986 */ /* 0x000fe8000c101904 */
[----:B------:R-:W-:Y:S04]  /*01b0*/  STG.E desc[UR4][R6.64], R15 ;  /* 0x0000000f06007986 */ /* 0x000fe8000c101904 */
[----:B------:R-:W2:Y:S02]  /*01c0*/  LDG.E R5, desc[UR4][R8.64] ;  /* 0x0000000408057981 */ /* 0x000ea4000c1e1900 */
[----:B--2---:R-:W-:-:S05]  /*01d0*/  FFMA R5, R4, UR6, R5 ;  /* 0x0000000604057c23 */ /* 0x004fca0008000005 */
[----:B------:R-:W-:Y:S01]  /*01e0*/  STG.E desc[UR4][R8.64], R5 ;  /* 0x0000000508007986 */ /* 0x000fe2000c101904 */
[----:B------:R-:W-:Y:S05]  /*01f0*/  EXIT ;  /* 0x000000000000794d */ /* 0x000fea0003800000 */
.L_x_0:
[----:B------:R-:W-:-:S00]  /*0200*/  BRA `(.L_x_0) ;  /* 0xfffffffc00fc7947 */ /* 0x000fc0000383ffff */
[----:B------:R-:W-:-:S00]  /*0210*/  NOP ;  /* 0x0000000000007918 */ /* 0x000fc00000000000 */
        /* <DEDUP_REMOVED lines=14> */
.L_x_6:


//--------------------- .text._Z13_reluBackwardPfS_j --------------------------
	.section	.text._Z13_reluBackwardPfS_j,"ax",@progbits
	.align	128
        .global         _Z13_reluBackwardPfS_j
        .type           _Z13_reluBackwardPfS_j,@function
        .size           _Z13_reluBackwardPfS_j,(.L_x_7 - _Z13_reluBackwardPfS_j)
        .other          _Z13_reluBackwardPfS_j,@"STO_CUDA_ENTRY STV_DEFAULT"
_Z13_reluBackwardPfS_j:
.text._Z13_reluBackwardPfS_j:
        /* <DEDUP_REMOVED lines=9> */
[----:B------:R-:W1:Y:S07]  /*0090*/  LDCU.64 UR4, c[0x0][0x358] ;  /* 0x00006b00ff0477ac */ /* 0x000e6e0008000a00 */
[----:B------:R-:W2:Y:S01]  /*00a0*/  LDC.64 R4, c[0x0][0x388] ;  /* 0x0000e200ff047b82 */ /* 0x000ea20000000a00 */
[----:B0-----:R-:W-:-:S06]  /*00b0*/  IMAD.WIDE.U32 R2, R7, 0x4, R2 ;  /* 0x0000000407027825 */ /* 0x001fcc00078e0002 */
[----:B-1----:R-:W3:Y:S01]  /*00c0*/  LDG.E R2, desc[UR4][R2.64] ;  /* 0x0000000402027981 */ /* 0x002ee2000c1e1900 */
[----:B------:R-:W-:Y:S01]  /*00d0*/  BSSY.RECONVERGENT B0, `(.L_x_1) ;  /* 0x0000006000007945 */ /* 0x000fe20003800200 */
[----:B------:R-:W-:Y:S02]  /*00e0*/  HFMA2 R9, -RZ, RZ, 0, 0 ;  /* 0x00000000ff097431 */ /* 0x000fe400000001ff */
[----:B--2---:R-:W-:Y:S01]  /*00f0*/  IMAD.WIDE.U32 R4, R7, 0x4, R4 ;  /* 0x0000000407047825 */ /* 0x004fe200078e0004 */
[----:B---3--:R-:W-:-:S13]  /*0100*/  FSETP.GT.AND P0, PT, R2, RZ, PT ;  /* 0x000000ff0200720b */ /* 0x008fda0003f04000 */
[----:B------:R-:W-:Y:S05]  /*0110*/  @!P0 BRA `(.L_x_2) ;  /* 0x0000000000048947 */ /* 0x000fea0003800000 */
[----:B------:R0:W5:Y:S02]  /*0120*/  LDG.E R9, desc[UR4][R4.64] ;  /* 0x0000000404097981 */ /* 0x000164000c1e1900 */
.L_x_2:
[----:B------:R-:W-:Y:S05]  /*0130*/  BSYNC.RECONVERGENT B0 ;  /* 0x0000000000007941 */ /* 0x000fea0003800200 */
.L_x_1:
[----:B-----5:R-:W-:Y:S01]  /*0140*/  STG.E desc[UR4][R4.64], R9 ;  /* 0x0000000904007986 */ /* 0x020fe2000c101904 */
[----:B------:R-:W-:Y:S05]  /*0150*/  EXIT ;  /* 0x000000000000794d */ /* 0x000fea0003800000 */
.L_x_3:
        /* <DEDUP_REMOVED lines=10> */
.L_x_7:


//--------------------- .text._Z12_reluForwardPfj --------------------------
	.section	.text._Z12_reluForwardPfj,"ax",@progbits
	.align	128
        .global         _Z12_reluForwardPfj
        .type           _Z12_reluForwardPfj,@function
        .size           _Z12_reluForwardPfj,(.L_x_8 - _Z12_reluForwardPfj)
        .other          _Z12_reluForwardPfj,@"STO_CUDA_ENTRY STV_DEFAULT"
_Z12_reluForwardPfj:
.text._Z12_reluForwardPfj:
        /* <DEDUP_REMOVED lines=10> */
[----:B0-----:R-:W-:-:S05]  /*00a0*/  IMAD.WIDE.U32 R2, R5, 0x4, R2 ;  /* 0x0000000405027825 */ /* 0x001fca00078e0002 */
[----:B-1----:R-:W2:Y:S02]  /*00b0*/  LDG.E R0, desc[UR4][R2.64] ;  /* 0x0000000402007981 */ /* 0x002ea4000c1e1900 */
[----:B--2---:R-:W-:-:S05]  /*00c0*/  FMNMX R5, RZ, R0, !PT ;  /* 0x00000000ff057209 */ /* 0x004fca0007800000 */
[----:B------:R-:W-:Y:S01]  /*00d0*/  STG.E desc[UR4][R2.64], R5 ;  /* 0x0000000502007986 */ /* 0x000fe2000c101904 */
[----:B------:R-:W-:Y:S05]  /*00e0*/  EXIT ;  /* 0x000000000000794d */ /* 0x000fea0003800000 */
.L_x_4:
        /* <DEDUP_REMOVED lines=9> */
.L_x_8:


//--------------------- .text._Z12_fillUniformPfjjjff --------------------------
	.section	.text._Z12_fillUniformPfjjjff,"ax",@progbits
	.align	128
        .global         _Z12_fillUniformPfjjjff
        .type           _Z12_fillUniformPfjjjff,@function
        .size           _Z12_fillUniformPfjjjff,(.L_x_9 - _Z12_fillUniformPfjjjff)
        .other          _Z12_fillUniformPfjjjff,@"STO_CUDA_ENTRY STV_DEFAULT"
_Z12_fillUniformPfjjjff:
.text._Z12_fillUniformPfjjjff:
        /* <DEDUP_REMOVED lines=8> */
[----:B------:R-:W0:Y:S01]  /*0080*/  LDCU UR4, c[0x0][0x38c] ;  /* 0x00007180ff0477ac */ /* 0x000e220008000800 */
[----:B------:R-:W1:Y:S01]  /*0090*/  LDC R4, c[0x0][0x398] ;  /* 0x0000e600ff047b82 */ /* 0x000e620000000800 */
[----:B------:R-:W2:Y:S01]  /*00a0*/  LDCU.64 UR6, c[0x0][0x390] ;  /* 0x00007200ff0677ac */ /* 0x000ea20008000a00 */
[----:B0-----:R-:W-:Y:S01]  /*00b0*/  LOP3.LUT R0, R5, UR4, RZ, 0x3c, !PT ;  /* 0x0000000405007c12 */ /* 0x001fe2000f8e3cff */
[----:B------:R-:W0:Y:S04]  /*00c0*/  LDCU.64 UR4, c[0x0][0x358] ;  /* 0x00006b00ff0477ac */ /* 0x000e280008000a00 */
[----:B------:R-:W-:-:S05]  /*00d0*/  IMAD R0, R0, 0x4ba1bb47, RZ ;  /* 0x4ba1bb4700007824 */ /* 0x000fca00078e02ff */
[----:B------:R-:W-:-:S04]  /*00e0*/  LOP3.LUT R0, R0, R5, RZ, 0x3c, !PT ;  /* 0x0000000500007212 */ /* 0x000fc800078e3cff */
[----:B--2---:R-:W-:-:S05]  /*00f0*/  LOP3.LUT R2, R0, UR6, RZ, 0x3c, !PT ;  /* 0x0000000600027c12 */ /* 0x004fca000f8e3cff */
[----:B------:R-:W-:Y:S02]  /*0100*/  IMAD R7, R2, -0x48143487, RZ ;  /* 0xb7ebcb7902077824 */ /* 0x000fe400078e02ff */
[----:B------:R-:W2:Y:S03]  /*0110*/  LDC.64 R2, c[0x0][0x380] ;  /* 0x0000e000ff027b82 */ /* 0x000ea60000000a00 */
[----:B------:R-:W-:-:S04]  /*0120*/  LOP3.LUT R7, R7, R0, RZ, 0x3c, !PT ;  /* 0x0000000007077212 */ /* 0x000fc800078e3cff */
[----:B------:R-:W-:-:S04]  /*0130*/  SHF.L.U32 R0, R7, 0x5, RZ ;  /* 0x0000000507007819 */ /* 0x000fc800000006ff */
[----:B------:R-:W-:Y:S01]  /*0140*/  LOP3.LUT R0, R0, R7, RZ, 0x3c, !PT ;  /* 0x0000000700007212 */ /* 0x000fe200078e3cff */
[----:B-1----:R-:W-:-:S03]  /*0150*/  FADD R7, R4, -UR7 ;  /* 0x8000000704077e21 */ /* 0x002fc60008000000 */
[----:B------:R-:W-:-:S05]  /*0160*/  I2FP.F32.U32 R0, R0 ;  /* 0x0000000000007245 */ /* 0x000fca0000201000 */
[----:B------:R-:W-:Y:S01]  /*0170*/  FMUL R0, R0, 2.3283064365386962891e-10 ;  /* 0x2f80000000007820 */ /* 0x000fe20000400000 */
[----:B--2---:R-:W-:-:S04]  /*0180*/  IMAD.WIDE.U32 R2, R5, 0x4, R2 ;  /* 0x0000000405027825 */ /* 0x004fc800078e0002 */
[----:B------:R-:W-:-:S05]  /*0190*/  FFMA R7, R0, R7, UR7 ;  /* 0x0000000700077e23 */ /* 0x000fca0008000007 */
[----:B0-----:R-:W-:Y:S01]  /*01a0*/  STG.E desc[UR4][R2.64], R7 ;  /* 0x0000000702007986 */ /* 0x001fe2000c101904 */
[----:B------:R-:W-:Y:S05]  /*01b0*/  EXIT ;  /* 0x000000000000794d */ /* 0x000fea0003800000 */
.L_x_5:
        /* <DEDUP_REMOVED lines=12> */
.L_x_9:


//--------------------- .nv.shared.reserved.0     --------------------------
	.section	.nv.shared.reserved.0,"aw",@nobits
	.weak		__nv_reservedSMEM_offset_0_alias
	.size		__nv_reservedSMEM_offset_0_alias, 0, 64
	.other		__nv_reservedSMEM_offset_0_alias,@"STO_CUDA_RESERVED_SHARED STV_DEFAULT"
__nv_reservedSMEM_offset_0_alias:
	.zero		0
	.zero		64


//--------------------- .nv.constant0._Z21_integratedAdamUpdatePfS_S_S_fffj --------------------------
	.section	.nv.constant0._Z21_integratedAdamUpdatePfS_S_S_fffj,"a",@progbits
	.sectionflags	@""
	.align	4
.nv.constant0._Z21_integratedAdamUpdatePfS_S_S_fffj:
	.zero		944


//--------------------- .nv.constant0._Z13_reluBackwardPfS_j --------------------------
	.section	.nv.constant0._Z13_reluBackwardPfS_j,"a",@progbits
	.sectionflags	@""
	.align	4
.nv.constant0._Z13_reluBackwardPfS_j:
	.zero		916


//--------------------- .nv.constant0._Z12_reluForwardPfj --------------------------
	.section	.nv.constant0._Z12_reluForwardPfj,"a",@progbits
	.sectionflags	@""
	.align	4
.nv.constant0._Z12_reluForwardPfj:
	.zero		908


//--------------------- .nv.constant0._Z12_fillUniformPfjjjff --------------------------
	.section	.nv.constant0._Z12_fillUniformPfjjjff,"a",@progbits
	.sectionflags	@""
	.align	4
.nv.constant0._Z12_fillUniformPfjjjff:
	.zero		924


//--------------------- SYMBOLS --------------------------

	.type		.nv.reservedSmem.offset0,@object
	.size		.nv.reservedSmem.offset0,0x4
